//
// Generated by NVIDIA NVVM Compiler
//
// Compiler Build ID: CL-36424714
// Cuda compilation tools, release 13.0, V13.0.88
// Based on NVVM 20.0.0
//

.version 9.0
.target sm_100
.address_size 64

	// .globl	_Z12warmupKernelv
// sums has been demoted
.global .align 1 .b8 _ZN34_INTERNAL_1ecbd9be_4_k_cu_dedbea564cuda3std3__45__cpo5beginE[1];
.global .align 1 .b8 _ZN34_INTERNAL_1ecbd9be_4_k_cu_dedbea564cuda3std3__45__cpo3endE[1];
.global .align 1 .b8 _ZN34_INTERNAL_1ecbd9be_4_k_cu_dedbea564cuda3std3__45__cpo6cbeginE[1];
.global .align 1 .b8 _ZN34_INTERNAL_1ecbd9be_4_k_cu_dedbea564cuda3std3__45__cpo4cendE[1];
.global .align 1 .b8 _ZN34_INTERNAL_1ecbd9be_4_k_cu_dedbea564cuda3std3__45__cpo6rbeginE[1];
.global .align 1 .b8 _ZN34_INTERNAL_1ecbd9be_4_k_cu_dedbea564cuda3std3__45__cpo4rendE[1];
.global .align 1 .b8 _ZN34_INTERNAL_1ecbd9be_4_k_cu_dedbea564cuda3std3__45__cpo7crbeginE[1];
.global .align 1 .b8 _ZN34_INTERNAL_1ecbd9be_4_k_cu_dedbea564cuda3std3__45__cpo5crendE[1];
.global .align 1 .b8 _ZN34_INTERNAL_1ecbd9be_4_k_cu_dedbea564cuda3std3__436_GLOBAL__N__1ecbd9be_4_k_cu_dedbea566ignoreE[1];
.global .align 1 .b8 _ZN34_INTERNAL_1ecbd9be_4_k_cu_dedbea564cuda3std3__419piecewise_constructE[1];
.global .align 1 .b8 _ZN34_INTERNAL_1ecbd9be_4_k_cu_dedbea564cuda3std3__48in_placeE[1];
.global .align 1 .b8 _ZN34_INTERNAL_1ecbd9be_4_k_cu_dedbea564cuda3std3__420unreachable_sentinelE[1];
.global .align 1 .b8 _ZN34_INTERNAL_1ecbd9be_4_k_cu_dedbea564cuda3std3__47nulloptE[1];
.global .align 1 .b8 _ZN34_INTERNAL_1ecbd9be_4_k_cu_dedbea564cuda3std3__48unexpectE[1];
.global .align 1 .b8 _ZN34_INTERNAL_1ecbd9be_4_k_cu_dedbea564cuda3std6ranges3__45__cpo4swapE[1];
.global .align 1 .b8 _ZN34_INTERNAL_1ecbd9be_4_k_cu_dedbea564cuda3std6ranges3__45__cpo9iter_moveE[1];
.global .align 1 .b8 _ZN34_INTERNAL_1ecbd9be_4_k_cu_dedbea564cuda3std6ranges3__45__cpo5beginE[1];
.global .align 1 .b8 _ZN34_INTERNAL_1ecbd9be_4_k_cu_dedbea564cuda3std6ranges3__45__cpo3endE[1];
.global .align 1 .b8 _ZN34_INTERNAL_1ecbd9be_4_k_cu_dedbea564cuda3std6ranges3__45__cpo6cbeginE[1];
.global .align 1 .b8 _ZN34_INTERNAL_1ecbd9be_4_k_cu_dedbea564cuda3std6ranges3__45__cpo4cendE[1];
.global .align 1 .b8 _ZN34_INTERNAL_1ecbd9be_4_k_cu_dedbea564cuda3std6ranges3__45__cpo7advanceE[1];
.global .align 1 .b8 _ZN34_INTERNAL_1ecbd9be_4_k_cu_dedbea564cuda3std6ranges3__45__cpo9iter_swapE[1];
.global .align 1 .b8 _ZN34_INTERNAL_1ecbd9be_4_k_cu_dedbea564cuda3std6ranges3__45__cpo4nextE[1];
.global .align 1 .b8 _ZN34_INTERNAL_1ecbd9be_4_k_cu_dedbea564cuda3std6ranges3__45__cpo4prevE[1];
.global .align 1 .b8 _ZN34_INTERNAL_1ecbd9be_4_k_cu_dedbea564cuda3std6ranges3__45__cpo4dataE[1];
.global .align 1 .b8 _ZN34_INTERNAL_1ecbd9be_4_k_cu_dedbea564cuda3std6ranges3__45__cpo5cdataE[1];
.global .align 1 .b8 _ZN34_INTERNAL_1ecbd9be_4_k_cu_dedbea564cuda3std6ranges3__45__cpo4sizeE[1];
.global .align 1 .b8 _ZN34_INTERNAL_1ecbd9be_4_k_cu_dedbea564cuda3std6ranges3__45__cpo5ssizeE[1];
.global .align 1 .b8 _ZN34_INTERNAL_1ecbd9be_4_k_cu_dedbea564cuda3std6ranges3__45__cpo8distanceE[1];
.global .align 1 .b8 _ZN34_INTERNAL_1ecbd9be_4_k_cu_dedbea566thrust24THRUST_300001_SM_1000_NS6system6detail10sequential3seqE[1];
.global .align 1 .b8 _ZN34_INTERNAL_1ecbd9be_4_k_cu_dedbea566thrust24THRUST_300001_SM_1000_NS12placeholders2_1E[1];
.global .align 1 .b8 _ZN34_INTERNAL_1ecbd9be_4_k_cu_dedbea566thrust24THRUST_300001_SM_1000_NS12placeholders2_2E[1];
.global .align 1 .b8 _ZN34_INTERNAL_1ecbd9be_4_k_cu_dedbea566thrust24THRUST_300001_SM_1000_NS12placeholders2_3E[1];
.global .align 1 .b8 _ZN34_INTERNAL_1ecbd9be_4_k_cu_dedbea566thrust24THRUST_300001_SM_1000_NS12placeholders2_4E[1];
.global .align 1 .b8 _ZN34_INTERNAL_1ecbd9be_4_k_cu_dedbea566thrust24THRUST_300001_SM_1000_NS12placeholders2_5E[1];
.global .align 1 .b8 _ZN34_INTERNAL_1ecbd9be_4_k_cu_dedbea566thrust24THRUST_300001_SM_1000_NS12placeholders2_6E[1];
.global .align 1 .b8 _ZN34_INTERNAL_1ecbd9be_4_k_cu_dedbea566thrust24THRUST_300001_SM_1000_NS12placeholders2_7E[1];
.global .align 1 .b8 _ZN34_INTERNAL_1ecbd9be_4_k_cu_dedbea566thrust24THRUST_300001_SM_1000_NS12placeholders2_8E[1];
.global .align 1 .b8 _ZN34_INTERNAL_1ecbd9be_4_k_cu_dedbea566thrust24THRUST_300001_SM_1000_NS12placeholders2_9E[1];
.global .align 1 .b8 _ZN34_INTERNAL_1ecbd9be_4_k_cu_dedbea566thrust24THRUST_300001_SM_1000_NS12placeholders3_10E[1];

.visible .entry _Z12warmupKernelv()
{


	ret;

}
	// .globl	_Z8kernel_2ILj512EEvPKiPim
.visible .entry _Z8kernel_2ILj512EEvPKiPim(
	.param .u64 .ptr .align 1 _Z8kernel_2ILj512EEvPKiPim_param_0,
	.param .u64 .ptr .align 1 _Z8kernel_2ILj512EEvPKiPim_param_1,
	.param .u64 _Z8kernel_2ILj512EEvPKiPim_param_2
)
{
	.reg .pred 	%p<12>;
	.reg .b32 	%r<41>;
	.reg .b64 	%rd<9>;
	// demoted variable
	.shared .align 4 .b8 sums[2048];
	ld.param.u64 	%rd2, [_Z8kernel_2ILj512EEvPKiPim_param_0];
	ld.param.u64 	%rd3, [_Z8kernel_2ILj512EEvPKiPim_param_1];
	ld.param.u64 	%rd4, [_Z8kernel_2ILj512EEvPKiPim_param_2];
	mov.u32 	%r1, %tid.x;
	mov.u32 	%r6, %ctaid.x;
	shl.b32 	%r7, %r6, 9;
	add.s32 	%r8, %r7, %r1;
	cvt.s64.s32 	%rd1, %r8;
	setp.le.u64 	%p1, %rd4, %rd1;
	mov.b32 	%r40, 0;
	@%p1 bra 	$L__BB1_2;
	cvta.to.global.u64 	%rd5, %rd2;
	shl.b64 	%rd6, %rd1, 2;
	add.s64 	%rd7, %rd5, %rd6;
	ld.global.u32 	%r40, [%rd7];
$L__BB1_2:
	shl.b32 	%r9, %r1, 2;
	mov.u32 	%r10, sums;
	add.s32 	%r4, %r10, %r9;
	st.shared.u32 	[%r4], %r40;
	bar.sync 	0;
	setp.gt.u32 	%p2, %r1, 255;
	@%p2 bra 	$L__BB1_4;
	ld.shared.u32 	%r11, [%r4+1024];
	ld.shared.u32 	%r12, [%r4];
	add.s32 	%r13, %r12, %r11;
	st.shared.u32 	[%r4], %r13;
$L__BB1_4:
	bar.sync 	0;
	setp.gt.u32 	%p3, %r1, 127;
	@%p3 bra 	$L__BB1_6;
	ld.shared.u32 	%r14, [%r4+512];
	ld.shared.u32 	%r15, [%r4];
	add.s32 	%r16, %r15, %r14;
	st.shared.u32 	[%r4], %r16;
$L__BB1_6:
	bar.sync 	0;
	setp.gt.u32 	%p4, %r1, 63;
	@%p4 bra 	$L__BB1_8;
	ld.shared.u32 	%r17, [%r4+256];
	ld.shared.u32 	%r18, [%r4];
	add.s32 	%r19, %r18, %r17;
	st.shared.u32 	[%r4], %r19;
$L__BB1_8:
	bar.sync 	0;
	setp.gt.u32 	%p5, %r1, 31;
	@%p5 bra 	$L__BB1_10;
	ld.volatile.shared.u32 	%r20, [%r4+128];
	ld.volatile.shared.u32 	%r21, [%r4];
	add.s32 	%r22, %r21, %r20;
	st.volatile.shared.u32 	[%r4], %r22;
$L__BB1_10:
	bar.warp.sync 	-1;
	setp.gt.u32 	%p6, %r1, 15;
	@%p6 bra 	$L__BB1_12;
	ld.volatile.shared.u32 	%r23, [%r4+64];
	ld.volatile.shared.u32 	%r24, [%r4];
	add.s32 	%r25, %r24, %r23;
	st.volatile.shared.u32 	[%r4], %r25;
$L__BB1_12:
	bar.warp.sync 	-1;
	setp.gt.u32 	%p7, %r1, 7;
	@%p7 bra 	$L__BB1_14;
	ld.volatile.shared.u32 	%r26, [%r4+32];
	ld.volatile.shared.u32 	%r27, [%r4];
	add.s32 	%r28, %r27, %r26;
	st.volatile.shared.u32 	[%r4], %r28;
$L__BB1_14:
	bar.warp.sync 	-1;
	setp.gt.u32 	%p8, %r1, 3;
	@%p8 bra 	$L__BB1_16;
	ld.volatile.shared.u32 	%r29, [%r4+16];
	ld.volatile.shared.u32 	%r30, [%r4];
	add.s32 	%r31, %r30, %r29;
	st.volatile.shared.u32 	[%r4], %r31;
$L__BB1_16:
	bar.warp.sync 	-1;
	setp.gt.u32 	%p9, %r1, 1;
	@%p9 bra 	$L__BB1_18;
	ld.volatile.shared.u32 	%r32, [%r4+8];
	ld.volatile.shared.u32 	%r33, [%r4];
	add.s32 	%r34, %r33, %r32;
	st.volatile.shared.u32 	[%r4], %r34;
$L__BB1_18:
	bar.warp.sync 	-1;
	setp.ne.s32 	%p10, %r1, 0;
	@%p10 bra 	$L__BB1_20;
	ld.volatile.shared.u32 	%r35, [sums+4];
	ld.volatile.shared.u32 	%r36, [%r4];
	add.s32 	%r37, %r36, %r35;
	st.volatile.shared.u32 	[%r4], %r37;
$L__BB1_20:
	setp.ne.s32 	%p11, %r1, 0;
	bar.warp.sync 	-1;
	@%p11 bra 	$L__BB1_22;
	ld.volatile.shared.u32 	%r38, [sums];
	cvta.to.global.u64 	%rd8, %rd3;
	atom.global.add.u32 	%r39, [%rd8], %r38;
$L__BB1_22:
	ret;

}
	// .globl	_ZN3cub18CUB_300001_SM_10006detail11EmptyKernelIvEEvv
.visible .entry _ZN3cub18CUB_300001_SM_10006detail11EmptyKernelIvEEvv()
{


	ret;

}


// ===== COMPILED SASS (sm_100) =====

	.target	sm_100

	.elftype	@"ET_EXEC"


//--------------------- .note.nv.tkinfo           --------------------------
	.section	.note.nv.tkinfo,"",@"SHT_NOTE"
	.sectionflags	@"SHF_NOTE_NV_TKINFO"
	.tkinfo
        /*0018*/ 	.word	0x00000002
        /*0030*/ 	.string	""
        /*0030*/ 	.string	"ptxas"
        /*0030*/ 	.string	"Cuda compilation tools, release 13.0, V13.0.88"
        /*0030*/ 	.string	"Build cuda_13.0.r13.0/compiler.36424714_0"
        /*0030*/ 	.string	"-arch sm_100 -m 64 "



//--------------------- .note.nv.cuinfo           --------------------------
	.section	.note.nv.cuinfo,"",@"SHT_NOTE"
	.sectionflags	@"SHF_NOTE_NV_CUINFO"
        /*0018*/ 	.short	0x0002
        /*001a*/ 	.short	0x0064
        /*001c*/ 	.short	0x0082
	.zero		2


//--------------------- .nv.info                  --------------------------
	.section	.nv.info,"",@"SHT_CUDA_INFO"
	.align	4


	//----- nvinfo : EIATTR_REGCOUNT
	.align		4
        /*0000*/ 	.byte	0x04, 0x2f
        /*0002*/ 	.short	(.L_41 - .L_40)
	.align		4
.L_40:
        /*0004*/ 	.word	index@(_Z12warmupKernelv)
        /*0008*/ 	.word	0x00000004


	//----- nvinfo : EIATTR_FRAME_SIZE
	.align		4
.L_41:
        /*000c*/ 	.byte	0x04, 0x11
        /*000e*/ 	.short	(.L_43 - .L_42)
	.align		4
.L_42:
        /*0010*/ 	.word	index@(_Z12warmupKernelv)
        /*0014*/ 	.word	0x00000000


	//----- nvinfo : EIATTR_REGCOUNT
	.align		4
.L_43:
        /*0018*/ 	.byte	0x04, 0x2f
        /*001a*/ 	.short	(.L_45 - .L_44)
	.align		4
.L_44:
        /*001c*/ 	.word	index@(_Z8kernel_2ILj512EEvPKiPim)
        /*0020*/ 	.word	0x0000000a


	//----- nvinfo : EIATTR_FRAME_SIZE
	.align		4
.L_45:
        /*0024*/ 	.byte	0x04, 0x11
        /*0026*/ 	.short	(.L_47 - .L_46)
	.align		4
.L_46:
        /*0028*/ 	.word	index@(_Z8kernel_2ILj512EEvPKiPim)
        /*002c*/ 	.word	0x00000000


	//----- nvinfo : EIATTR_REGCOUNT
	.align		4
.L_47:
        /*0030*/ 	.byte	0x04, 0x2f
        /*0032*/ 	.short	(.L_49 - .L_48)
	.align		4
.L_48:
        /*0034*/ 	.word	index@(_ZN3cub18CUB_300001_SM_10006detail11EmptyKernelIvEEvv)
        /*0038*/ 	.word	0x00000004


	//----- nvinfo : EIATTR_FRAME_SIZE
	.align		4
.L_49:
        /*003c*/ 	.byte	0x04, 0x11
        /*003e*/ 	.short	(.L_51 - .L_50)
	.align		4
.L_50:
        /*0040*/ 	.word	index@(_ZN3cub18CUB_300001_SM_10006detail11EmptyKernelIvEEvv)
        /*0044*/ 	.word	0x00000000


	//----- nvinfo : EIATTR_MIN_STACK_SIZE
	.align		4
.L_51:
        /*0048*/ 	.byte	0x04, 0x12
        /*004a*/ 	.short	(.L_53 - .L_52)
	.align		4
.L_52:
        /*004c*/ 	.word	index@(_ZN3cub18CUB_300001_SM_10006detail11EmptyKernelIvEEvv)
        /*0050*/ 	.word	0x00000000


	//----- nvinfo : EIATTR_MIN_STACK_SIZE
	.align		4
.L_53:
        /*0054*/ 	.byte	0x04, 0x12
        /*0056*/ 	.short	(.L_55 - .L_54)
	.align		4
.L_54:
        /*0058*/ 	.word	index@(_Z8kernel_2ILj512EEvPKiPim)
        /*005c*/ 	.word	0x00000000


	//----- nvinfo : EIATTR_MIN_STACK_SIZE
	.align		4
.L_55:
        /*0060*/ 	.byte	0x04, 0x12
        /*0062*/ 	.short	(.L_57 - .L_56)
	.align		4
.L_56:
        /*0064*/ 	.word	index@(_Z12warmupKernelv)
        /*0068*/ 	.word	0x00000000
.L_57:


//--------------------- .nv.compat                --------------------------
	.section	.nv.compat,"",@"SHT_CUDA_COMPAT_INFO"
	.align	4
        /*0000*/ 	.byte	0x02, 0x09, 0x00, 0x00, 0x02, 0x02, 0x01, 0x00, 0x02, 0x05, 0x05, 0x00, 0x03, 0x07, 0x01, 0x01
        /*0010*/ 	.byte	0x02, 0x03, 0x00, 0x00, 0x02, 0x06, 0x01, 0x00, 0x04, 0x0b, 0x08, 0x00, 0x09, 0x00, 0x00, 0x00
        /*0020*/ 	.byte	0x00, 0x00, 0x00, 0x00


//--------------------- .nv.info._ZN3cub18CUB_300001_SM_10006detail11EmptyKernelIvEEvv --------------------------
	.section	.nv.info._ZN3cub18CUB_300001_SM_10006detail11EmptyKernelIvEEvv,"",@"SHT_CUDA_INFO"
	.sectionflags	@""
	.align	4


	//----- nvinfo : EIATTR_CUDA_API_VERSION
	.align		4
        /*0000*/ 	.byte	0x04, 0x37
        /*0002*/ 	.short	(.L_59 - .L_58)
.L_58:
        /*0004*/ 	.word	0x00000082


	//----- nvinfo : EIATTR_SPARSE_MMA_MASK
	.align		4
.L_59:
        /*0008*/ 	.byte	0x03, 0x50
        /*000a*/ 	.short	0x0000


	//----- nvinfo : EIATTR_MAXREG_COUNT
	.align		4
        /*000c*/ 	.byte	0x03, 0x1b
        /*000e*/ 	.short	0x00ff


	//----- nvinfo : EIATTR_MERCURY_ISA_VERSION
	.align		4
        /*0010*/ 	.byte	0x03, 0x5f
        /*0012*/ 	.short	0x0101


	//----- nvinfo : EIATTR_VRC_CTA_INIT_COUNT
	.align		4
        /*0014*/ 	.byte	0x02, 0x4a
	.zero		1
	.zero		1


	//----- nvinfo : EIATTR_EXIT_INSTR_OFFSETS
	.align		4
        /*0018*/ 	.byte	0x04, 0x1c
        /*001a*/ 	.short	(.L_61 - .L_60)


	//   ....[0]....
.L_60:
        /*001c*/ 	.word	0x00000010


	//----- nvinfo : EIATTR_SW_WAR
	.align		4
.L_61:
        /*0020*/ 	.byte	0x04, 0x36
        /*0022*/ 	.short	(.L_63 - .L_62)
.L_62:
        /*0024*/ 	.word	0x00000008
.L_63:


//--------------------- .nv.info._Z8kernel_2ILj512EEvPKiPim --------------------------
	.section	.nv.info._Z8kernel_2ILj512EEvPKiPim,"",@"SHT_CUDA_INFO"
	.sectionflags	@""
	.align	4


	//----- nvinfo : EIATTR_CUDA_API_VERSION
	.align		4
        /*0000*/ 	.byte	0x04, 0x37
        /*0002*/ 	.short	(.L_65 - .L_64)
.L_64:
        /*0004*/ 	.word	0x00000082


	//----- nvinfo : EIATTR_KPARAM_INFO
	.align		4
.L_65:
        /*0008*/ 	.byte	0x04, 0x17
        /*000a*/ 	.short	(.L_67 - .L_66)
.L_66:
        /*000c*/ 	.word	0x00000000
        /*0010*/ 	.short	0x0002
        /*0012*/ 	.short	0x0010
        /*0014*/ 	.byte	0x00, 0xf0, 0x21, 0x00


	//----- nvinfo : EIATTR_KPARAM_INFO
	.align		4
.L_67:
        /*0018*/ 	.byte	0x04, 0x17
        /*001a*/ 	.short	(.L_69 - .L_68)
.L_68:
        /*001c*/ 	.word	0x00000000
        /*0020*/ 	.short	0x0001
        /*0022*/ 	.short	0x0008
        /*0024*/ 	.byte	0x00, 0xf5, 0x21, 0x00


	//----- nvinfo : EIATTR_KPARAM_INFO
	.align		4
.L_69:
        /*0028*/ 	.byte	0x04, 0x17
        /*002a*/ 	.short	(.L_71 - .L_70)
.L_70:
        /*002c*/ 	.word	0x00000000
        /*0030*/ 	.short	0x0000
        /*0032*/ 	.short	0x0000
        /*0034*/ 	.byte	0x00, 0xf5, 0x21, 0x00


	//----- nvinfo : EIATTR_SPARSE_MMA_MASK
	.align		4
.L_71:
        /*0038*/ 	.byte	0x03, 0x50
        /*003a*/ 	.short	0x0000


	//----- nvinfo : EIATTR_MAXREG_COUNT
	.align		4
        /*003c*/ 	.byte	0x03, 0x1b
        /*003e*/ 	.short	0x00ff


	//----- nvinfo : EIATTR_NUM_BARRIERS
	.align		4
        /*0040*/ 	.byte	0x02, 0x4c
        /*0042*/ 	.byte	0x01
	.zero		1


	//----- nvinfo : EIATTR_MERCURY_ISA_VERSION
	.align		4
        /*0044*/ 	.byte	0x03, 0x5f
        /*0046*/ 	.short	0x0101


	//----- nvinfo : EIATTR_COOP_GROUP_MASK_REGIDS
	.align		4
        /*0048*/ 	.byte	0x04, 0x29
        /*004a*/ 	.short	(.L_73 - .L_72)


	//   ....[0]....
.L_72:
        /*004c*/ 	.word	0xffffffff


	//   ....[1]....
        /*0050*/ 	.word	0xffffffff


	//   ....[2]....
        /*0054*/ 	.word	0xffffffff


	//   ....[3]....
        /*0058*/ 	.word	0xffffffff


	//   ....[4]....
        /*005c*/ 	.word	0xffffffff


	//   ....[5]....
        /*0060*/ 	.word	0xffffffff


	//----- nvinfo : EIATTR_COOP_GROUP_INSTR_OFFSETS
	.align		4
.L_73:
        /*0064*/ 	.byte	0x04, 0x28
        /*0066*/ 	.short	(.L_75 - .L_74)


	//   ....[0]....
.L_74:
        /*0068*/ 	.word	0x000002c0


	//   ....[1]....
        /*006c*/ 	.word	0x00000320


	//   ....[2]....
        /*0070*/ 	.word	0x00000380


	//   ....[3]....
        /*0074*/ 	.word	0x000003e0


	//   ....[4]....
        /*0078*/ 	.word	0x00000440


	//   ....[5]....
        /*007c*/ 	.word	0x00000490


	//----- nvinfo : EIATTR_VRC_CTA_INIT_COUNT
	.align		4
.L_75:
        /*0080*/ 	.byte	0x02, 0x4a
	.zero		1
	.zero		1


	//----- nvinfo : EIATTR_EXIT_INSTR_OFFSETS
	.align		4
        /*0084*/ 	.byte	0x04, 0x1c
        /*0086*/ 	.short	(.L_77 - .L_76)


	//   ....[0]....
.L_76:
        /*0088*/ 	.word	0x000004a0


	//   ....[1]....
        /*008c*/ 	.word	0x000004e0


	//----- nvinfo : EIATTR_CBANK_PARAM_SIZE
	.align		4
.L_77:
        /*0090*/ 	.byte	0x03, 0x19
        /*0092*/ 	.short	0x0018


	//----- nvinfo : EIATTR_PARAM_CBANK
	.align		4
        /*0094*/ 	.byte	0x04, 0x0a
        /*0096*/ 	.short	(.L_79 - .L_78)
	.align		4
.L_78:
        /*0098*/ 	.word	index@(.nv.constant0._Z8kernel_2ILj512EEvPKiPim)
        /*009c*/ 	.short	0x0380
        /*009e*/ 	.short	0x0018


	//----- nvinfo : EIATTR_SW_WAR
	.align		4
.L_79:
        /*00a0*/ 	.byte	0x04, 0x36
        /*00a2*/ 	.short	(.L_81 - .L_80)
.L_80:
        /*00a4*/ 	.word	0x00000008
.L_81:


//--------------------- .nv.info._Z12warmupKernelv --------------------------
	.section	.nv.info._Z12warmupKernelv,"",@"SHT_CUDA_INFO"
	.sectionflags	@""
	.align	4


	//----- nvinfo : EIATTR_CUDA_API_VERSION
	.align		4
        /*0000*/ 	.byte	0x04, 0x37
        /*0002*/ 	.short	(.L_83 - .L_82)
.L_82:
        /*0004*/ 	.word	0x00000082


	//----- nvinfo : EIATTR_SPARSE_MMA_MASK
	.align		4
.L_83:
        /*0008*/ 	.byte	0x03, 0x50
        /*000a*/ 	.short	0x0000


	//----- nvinfo : EIATTR_MAXREG_COUNT
	.align		4
        /*000c*/ 	.byte	0x03, 0x1b
        /*000e*/ 	.short	0x00ff


	//----- nvinfo : EIATTR_MERCURY_ISA_VERSION
	.align		4
        /*0010*/ 	.byte	0x03, 0x5f
        /*0012*/ 	.short	0x0101


	//----- nvinfo : EIATTR_VRC_CTA_INIT_COUNT
	.align		4
        /*0014*/ 	.byte	0x02, 0x4a
	.zero		1
	.zero		1


	//----- nvinfo : EIATTR_EXIT_INSTR_OFFSETS
	.align		4
        /*0018*/ 	.byte	0x04, 0x1c
        /*001a*/ 	.short	(.L_85 - .L_84)


	//   ....[0]....
.L_84:
        /*001c*/ 	.word	0x00000010


	//----- nvinfo : EIATTR_SW_WAR
	.align		4
.L_85:
        /*0020*/ 	.byte	0x04, 0x36
        /*0022*/ 	.short	(.L_87 - .L_86)
.L_86:
        /*0024*/ 	.word	0x00000008
.L_87:


//--------------------- .nv.callgraph             --------------------------
	.section	.nv.callgraph,"",@"SHT_CUDA_CALLGRAPH"
	.align	4
	.sectionentsize	8
	.align		4
        /*0000*/ 	.word	0x00000000
	.align		4
        /*0004*/ 	.word	0xffffffff
	.align		4
        /*0008*/ 	.word	0x00000000
	.align		4
        /*000c*/ 	.word	0xfffffffe
	.align		4
        /*0010*/ 	.word	0x00000000
	.align		4
        /*0014*/ 	.word	0xfffffffd
	.align		4
        /*0018*/ 	.word	0x00000000
	.align		4
        /*001c*/ 	.word	0xfffffffc


//--------------------- .nv.constant4             --------------------------
	.section	.nv.constant4,"a",@progbits
	.align	8
	.align		8
.nv.constant4:
        /*0000*/ 	.dword	_ZN34_INTERNAL_1ecbd9be_4_k_cu_dedbea564cuda3std3__45__cpo5beginE
	.align		8
        /*0008*/ 	.dword	_ZN34_INTERNAL_1ecbd9be_4_k_cu_dedbea564cuda3std3__45__cpo3endE
	.align		8
        /*0010*/ 	.dword	_ZN34_INTERNAL_1ecbd9be_4_k_cu_dedbea564cuda3std3__45__cpo6cbeginE
	.align		8
        /*0018*/ 	.dword	_ZN34_INTERNAL_1ecbd9be_4_k_cu_dedbea564cuda3std3__45__cpo4cendE
	.align		8
        /*0020*/ 	.dword	_ZN34_INTERNAL_1ecbd9be_4_k_cu_dedbea564cuda3std3__45__cpo6rbeginE
	.align		8
        /*0028*/ 	.dword	_ZN34_INTERNAL_1ecbd9be_4_k_cu_dedbea564cuda3std3__45__cpo4rendE
	.align		8
        /*0030*/ 	.dword	_ZN34_INTERNAL_1ecbd9be_4_k_cu_dedbea564cuda3std3__45__cpo7crbeginE
	.align		8
        /*0038*/ 	.dword	_ZN34_INTERNAL_1ecbd9be_4_k_cu_dedbea564cuda3std3__45__cpo5crendE
	.align		8
        /*0040*/ 	.dword	_ZN34_INTERNAL_1ecbd9be_4_k_cu_dedbea564cuda3std3__436_GLOBAL__N__1ecbd9be_4_k_cu_dedbea566ignoreE
	.align		8
        /*0048*/ 	.dword	_ZN34_INTERNAL_1ecbd9be_4_k_cu_dedbea564cuda3std3__419piecewise_constructE
	.align		8
        /*0050*/ 	.dword	_ZN34_INTERNAL_1ecbd9be_4_k_cu_dedbea564cuda3std3__48in_placeE
	.align		8
        /*0058*/ 	.dword	_ZN34_INTERNAL_1ecbd9be_4_k_cu_dedbea564cuda3std3__420unreachable_sentinelE
	.align		8
        /*0060*/ 	.dword	_ZN34_INTERNAL_1ecbd9be_4_k_cu_dedbea564cuda3std3__47nulloptE
	.align		8
        /*0068*/ 	.dword	_ZN34_INTERNAL_1ecbd9be_4_k_cu_dedbea564cuda3std3__48unexpectE
	.align		8
        /*0070*/ 	.dword	_ZN34_INTERNAL_1ecbd9be_4_k_cu_dedbea564cuda3std6ranges3__45__cpo4swapE
	.align		8
        /*0078*/ 	.dword	_ZN34_INTERNAL_1ecbd9be_4_k_cu_dedbea564cuda3std6ranges3__45__cpo9iter_moveE
	.align		8
        /*0080*/ 	.dword	_ZN34_INTERNAL_1ecbd9be_4_k_cu_dedbea564cuda3std6ranges3__45__cpo5beginE
	.align		8
        /*0088*/ 	.dword	_ZN34_INTERNAL_1ecbd9be_4_k_cu_dedbea564cuda3std6ranges3__45__cpo3endE
	.align		8
        /*0090*/ 	.dword	_ZN34_INTERNAL_1ecbd9be_4_k_cu_dedbea564cuda3std6ranges3__45__cpo6cbeginE
	.align		8
        /*0098*/ 	.dword	_ZN34_INTERNAL_1ecbd9be_4_k_cu_dedbea564cuda3std6ranges3__45__cpo4cendE
	.align		8
        /*00a0*/ 	.dword	_ZN34_INTERNAL_1ecbd9be_4_k_cu_dedbea564cuda3std6ranges3__45__cpo7advanceE
	.align		8
        /*00a8*/ 	.dword	_ZN34_INTERNAL_1ecbd9be_4_k_cu_dedbea564cuda3std6ranges3__45__cpo9iter_swapE
	.align		8
        /*00b0*/ 	.dword	_ZN34_INTERNAL_1ecbd9be_4_k_cu_dedbea564cuda3std6ranges3__45__cpo4nextE
	.align		8
        /*00b8*/ 	.dword	_ZN34_INTERNAL_1ecbd9be_4_k_cu_dedbea564cuda3std6ranges3__45__cpo4prevE
	.align		8
        /*00c0*/ 	.dword	_ZN34_INTERNAL_1ecbd9be_4_k_cu_dedbea564cuda3std6ranges3__45__cpo4dataE
	.align		8
        /*00c8*/ 	.dword	_ZN34_INTERNAL_1ecbd9be_4_k_cu_dedbea564cuda3std6ranges3__45__cpo5cdataE
	.align		8
        /*00d0*/ 	.dword	_ZN34_INTERNAL_1ecbd9be_4_k_cu_dedbea564cuda3std6ranges3__45__cpo4sizeE
	.align		8
        /*00d8*/ 	.dword	_ZN34_INTERNAL_1ecbd9be_4_k_cu_dedbea564cuda3std6ranges3__45__cpo5ssizeE
	.align		8
        /*00e0*/ 	.dword	_ZN34_INTERNAL_1ecbd9be_4_k_cu_dedbea564cuda3std6ranges3__45__cpo8distanceE
	.align		8
        /*00e8*/ 	.dword	_ZN34_INTERNAL_1ecbd9be_4_k_cu_dedbea566thrust24THRUST_300001_SM_1000_NS6system6detail10sequential3seqE
	.align		8
        /*00f0*/ 	.dword	_ZN34_INTERNAL_1ecbd9be_4_k_cu_dedbea566thrust24THRUST_300001_SM_1000_NS12placeholders2_1E
	.align		8
        /*00f8*/ 	.dword	_ZN34_INTERNAL_1ecbd9be_4_k_cu_dedbea566thrust24THRUST_300001_SM_1000_NS12placeholders2_2E
	.align		8
        /*0100*/ 	.dword	_ZN34_INTERNAL_1ecbd9be_4_k_cu_dedbea566thrust24THRUST_300001_SM_1000_NS12placeholders2_3E
	.align		8
        /*0108*/ 	.dword	_ZN34_INTERNAL_1ecbd9be_4_k_cu_dedbea566thrust24THRUST_300001_SM_1000_NS12placeholders2_4E
	.align		8
        /*0110*/ 	.dword	_ZN34_INTERNAL_1ecbd9be_4_k_cu_dedbea566thrust24THRUST_300001_SM_1000_NS12placeholders2_5E
	.align		8
        /*0118*/ 	.dword	_ZN34_INTERNAL_1ecbd9be_4_k_cu_dedbea566thrust24THRUST_300001_SM_1000_NS12placeholders2_6E
	.align		8
        /*0120*/ 	.dword	_ZN34_INTERNAL_1ecbd9be_4_k_cu_dedbea566thrust24THRUST_300001_SM_1000_NS12placeholders2_7E
	.align		8
        /*0128*/ 	.dword	_ZN34_INTERNAL_1ecbd9be_4_k_cu_dedbea566thrust24THRUST_300001_SM_1000_NS12placeholders2_8E
	.align		8
        /*0130*/ 	.dword	_ZN34_INTERNAL_1ecbd9be_4_k_cu_dedbea566thrust24THRUST_300001_SM_1000_NS12placeholders2_9E
	.align		8
        /*0138*/ 	.dword	_ZN34_INTERNAL_1ecbd9be_4_k_cu_dedbea566thrust24THRUST_300001_SM_1000_NS12placeholders3_10E


//--------------------- .text._ZN3cub18CUB_300001_SM_10006detail11EmptyKernelIvEEvv --------------------------
	.section	.text._ZN3cub18CUB_300001_SM_10006detail11EmptyKernelIvEEvv,"ax",@progbits
	.align	128
        .global         _ZN3cub18CUB_300001_SM_10006detail11EmptyKernelIvEEvv
        .type           _ZN3cub18CUB_300001_SM_10006detail11EmptyKernelIvEEvv,@function
        .size           _ZN3cub18CUB_300001_SM_10006detail11EmptyKernelIvEEvv,(.L_x_3 - _ZN3cub18CUB_300001_SM_10006detail11EmptyKernelIvEEvv)
        .other          _ZN3cub18CUB_300001_SM_10006detail11EmptyKernelIvEEvv,@"STO_CUDA_ENTRY STV_DEFAULT"
_ZN3cub18CUB_300001_SM_10006detail11EmptyKernelIvEEvv:
.text._ZN3cub18CUB_300001_SM_10006detail11EmptyKernelIvEEvv:
[----:B------:R-:W-:Y:S01]  /*0000*/  LDC R1, c[0x0][0x37c] ;  /* 0x0000df00ff017b82 */ /* 0x000fe20000000800 */
[----:B------:R-:W-:Y:S05]  /*0010*/  EXIT ;  /* 0x000000000000794d */ /* 0x000fea0003800000 */
.L_x_0:
[----:B------:R-:W-:-:S00]  /*0020*/  BRA `(.L_x_0) ;  /* 0xfffffffc00fc7947 */ /* 0x000fc0000383ffff */
[----:B------:R-:W-:-:S00]  /*0030*/  NOP ;  /* 0x0000000000007918 */ /* 0x000fc00000000000 */
        /* <DEDUP_REMOVED lines=12> */
.L_x_3:


//--------------------- .text._Z8kernel_2ILj512EEvPKiPim --------------------------
	.section	.text._Z8kernel_2ILj512EEvPKiPim,"ax",@progbits
	.align	128
        .global         _Z8kernel_2ILj512EEvPKiPim
        .type           _Z8kernel_2ILj512EEvPKiPim,@function
        .size           _Z8kernel_2ILj512EEvPKiPim,(.L_x_4 - _Z8kernel_2ILj512EEvPKiPim)
        .other          _Z8kernel_2ILj512EEvPKiPim,@"STO_CUDA_ENTRY STV_DEFAULT"
_Z8kernel_2ILj512EEvPKiPim:
.text._Z8kernel_2ILj512EEvPKiPim:
[----:B------:R-:W-:Y:S01]  /*0000*/  LDC R1, c[0x0][0x37c] ;  /* 0x0000df00ff017b82 */ /* 0x000fe20000000800 */
[----:B------:R-:W0:Y:S01]  /*0010*/  S2R R2, SR_TID.X ;  /* 0x0000000000027919 */ /* 0x000e220000002100 */
[----:B------:R-:W1:Y:S01]  /*0020*/  LDCU.64 UR4, c[0x0][0x390] ;  /* 0x00007200ff0477ac */ /* 0x000e620008000a00 */
[----:B------:R-:W0:Y:S01]  /*0030*/  S2R R3, SR_CTAID.X ;  /* 0x0000000000037919 */ /* 0x000e220000002500 */
[----:B------:R-:W2:Y:S01]  /*0040*/  LDCU.64 UR6, c[0x0][0x358] ;  /* 0x00006b00ff0677ac */ /* 0x000ea20008000a00 */
[----:B0-----:R-:W-:-:S05]  /*0050*/  IMAD R0, R3, 0x200, R2 ;  /* 0x0000020003007824 */ /* 0x001fca00078e0202 */
[----:B-1----:R-:W-:Y:S02]  /*0060*/  ISETP.GE.U32.AND P0, PT, R0, UR4, PT ;  /* 0x0000000400007c0c */ /* 0x002fe4000bf06070 */
[----:B------:R-:W-:-:S04]  /*0070*/  SHF.R.S32.HI R3, RZ, 0x1f, R0 ;  /* 0x0000001fff037819 */ /* 0x000fc80000011400 */
[----:B------:R-:W-:-:S13]  /*0080*/  ISETP.GE.U32.AND.EX P0, PT, R3, UR5, PT, P0 ;  /* 0x0000000503007c0c */ /* 0x000fda000bf06100 */
[----:B------:R-:W0:Y:S02]  /*0090*/  @!P0 LDC.64 R4, c[0x0][0x380] ;  /* 0x0000e000ff048b82 */ /* 0x000e240000000a00 */
[----:B0-----:R-:W-:-:S04]  /*00a0*/  @!P0 LEA R4, P1, R0, R4, 0x2 ;  /* 0x0000000400048211 */ /* 0x001fc800078210ff */
[----:B------:R-:W-:Y:S01]  /*00b0*/  @!P0 LEA.HI.X R5, R0, R5, R3, 0x2, P1 ;  /* 0x0000000500058211 */ /* 0x000fe200008f1403 */
[----:B------:R-:W-:-:S06]  /*00c0*/  IMAD.MOV.U32 R3, RZ, RZ, RZ ;  /* 0x000000ffff037224 */ /* 0x000fcc00078e00ff */
[----:B--2---:R-:W2:Y:S01]  /*00d0*/  @!P0 LDG.E R3, desc[UR6][R4.64] ;  /* 0x0000000604038981 */ /* 0x004ea2000c1e1900 */
[----:B------:R-:W0:Y:S01]  /*00e0*/  S2UR UR5, SR_CgaCtaId ;  /* 0x00000000000579c3 */ /* 0x000e220000008800 */
[----:B------:R-:W-:Y:S01]  /*00f0*/  UMOV UR4, 0x400 ;  /* 0x0000040000047882 */ /* 0x000fe20000000000 */
[C---:B------:R-:W-:Y:S02]  /*0100*/  ISETP.GT.U32.AND P0, PT, R2.reuse, 0xff, PT ;  /* 0x000000ff0200780c */ /* 0x040fe40003f04070 */
[----:B------:R-:W-:Y:S01]  /*0110*/  ISETP.GT.U32.AND P1, PT, R2, 0x7f, PT ;  /* 0x0000007f0200780c */ /* 0x000fe20003f24070 */
[----:B0-----:R-:W-:-:S06]  /*0120*/  ULEA UR4, UR5, UR4, 0x18 ;  /* 0x0000000405047291 */ /* 0x001fcc000f8ec0ff */
[----:B------:R-:W-:-:S05]  /*0130*/  LEA R0, R2, UR4, 0x2 ;  /* 0x0000000402007c11 */ /* 0x000fca000f8e10ff */
[----:B--2---:R-:W-:Y:S01]  /*0140*/  STS [R0], R3 ;  /* 0x0000000300007388 */ /* 0x004fe20000000800 */
[----:B------:R-:W-:Y:S06]  /*0150*/  BAR.SYNC.DEFER_BLOCKING 0x0 ;  /* 0x0000000000007b1d */ /* 0x000fec0000010000 */
[----:B------:R-:W-:Y:S04]  /*0160*/  @!P0 LDS R6, [R0+0x400] ;  /* 0x0004000000068984 */ /* 0x000fe80000000800 */
[----:B------:R-:W0:Y:S02]  /*0170*/  @!P0 LDS R7, [R0] ;  /* 0x0000000000078984 */ /* 0x000e240000000800 */
[----:B0-----:R-:W-:-:S05]  /*0180*/  @!P0 IMAD.IADD R7, R6, 0x1, R7 ;  /* 0x0000000106078824 */ /* 0x001fca00078e0207 */
[----:B------:R-:W-:Y:S01]  /*0190*/  @!P0 STS [R0], R7 ;  /* 0x0000000700008388 */ /* 0x000fe20000000800 */
[----:B------:R-:W-:Y:S01]  /*01a0*/  BAR.SYNC.DEFER_BLOCKING 0x0 ;  /* 0x0000000000007b1d */ /* 0x000fe20000010000 */
[----:B------:R-:W-:-:S05]  /*01b0*/  ISETP.GT.U32.AND P0, PT, R2, 0x3f, PT ;  /* 0x0000003f0200780c */ /* 0x000fca0003f04070 */
        /* <DEDUP_REMOVED lines=16> */
[----:B------:R-:W-:-:S03]  /*02c0*/  NOP ;  /* 0x0000000000007918 */ /* 0x000fc60000000000 */
[----:B------:R-:W-:Y:S01]  /*02d0*/  @!P0 LDS R4, [R0+0x40] ;  /* 0x0000400000048984 */ /* 0x000fe20000000800 */
[----:B------:R-:W-:-:S03]  /*02e0*/  ISETP.GT.U32.AND P1, PT, R2, 0x7, PT ;  /* 0x000000070200780c */ /* 0x000fc60003f24070 */
        /* <DEDUP_REMOVED lines=17> */
[----:B------:R-:W-:-:S03]  /*0400*/  ISETP.NE.AND P0, PT, R2, RZ, PT ;  /* 0x000000ff0200720c */ /* 0x000fc60003f05270 */
[----:B------:R-:W0:Y:S02]  /*0410*/  @!P1 LDS R5, [R0] ;  /* 0x0000000000059984 */ /* 0x000e240000000800 */
[----:B0-----:R-:W-:-:S05]  /*0420*/  @!P1 IMAD.IADD R5, R4, 0x1, R5 ;  /* 0x0000000104059824 */ /* 0x001fca00078e0205 */
[----:B------:R-:W-:Y:S01]  /*0430*/  @!P1 STS [R0], R5 ;  /* 0x0000000500009388 */ /* 0x000fe20000000800 */
[----:B------:R-:W-:-:S03]  /*0440*/  NOP ;  /* 0x0000000000007918 */ /* 0x000fc60000000000 */
[----:B------:R-:W-:Y:S04]  /*0450*/  @!P0 LDS R2, [UR4+0x4] ;  /* 0x00000404ff028984 */ /* 0x000fe80008000800 */
[----:B------:R-:W0:Y:S02]  /*0460*/  @!P0 LDS R3, [R0] ;  /* 0x0000000000038984 */ /* 0x000e240000000800 */
[----:B0-----:R-:W-:-:S05]  /*0470*/  @!P0 IMAD.IADD R3, R2, 0x1, R3 ;  /* 0x0000000102038824 */ /* 0x001fca00078e0203 */
[----:B------:R0:W-:Y:S01]  /*0480*/  @!P0 STS [R0], R3 ;  /* 0x0000000300008388 */ /* 0x0001e20000000800 */
[----:B------:R-:W-:Y:S01]  /*0490*/  NOP ;  /* 0x0000000000007918 */ /* 0x000fe20000000000 */
[----:B------:R-:W-:Y:S05]  /*04a0*/  @P0 EXIT ;  /* 0x000000000000094d */ /* 0x000fea0003800000 */
[----:B------:R-:W1:Y:S01]  /*04b0*/  LDS R5, [UR4] ;  /* 0x00000004ff057984 */ /* 0x000e620008000800 */
[----:B0-----:R-:W1:Y:S03]  /*04c0*/  LDC.64 R2, c[0x0][0x388] ;  /* 0x0000e200ff027b82 */ /* 0x001e660000000a00 */
[----:B-1----:R-:W-:Y:S01]  /*04d0*/  REDG.E.ADD.STRONG.GPU desc[UR6][R2.64], R5 ;  /* 0x000000050200798e */ /* 0x002fe2000c12e106 */
[----:B------:R-:W-:Y:S05]  /*04e0*/  EXIT ;  /* 0x000000000000794d */ /* 0x000fea0003800000 */
.L_x_1:
        /* <DEDUP_REMOVED lines=9> */
.L_x_4:


//--------------------- .text._Z12warmupKernelv   --------------------------
	.section	.text._Z12warmupKernelv,"ax",@progbits
	.align	128
        .global         _Z12warmupKernelv
        .type           _Z12warmupKernelv,@function
        .size           _Z12warmupKernelv,(.L_x_5 - _Z12warmupKernelv)
        .other          _Z12warmupKernelv,@"STO_CUDA_ENTRY STV_DEFAULT"
_Z12warmupKernelv:
.text._Z12warmupKernelv:
[----:B------:R-:W-:Y:S01]  /*0000*/  LDC R1, c[0x0][0x37c] ;  /* 0x0000df00ff017b82 */ /* 0x000fe20000000800 */
[----:B------:R-:W-:Y:S05]  /*0010*/  EXIT ;  /* 0x000000000000794d */ /* 0x000fea0003800000 */
.L_x_2:
        /* <DEDUP_REMOVED lines=14> */
.L_x_5:


//--------------------- .nv.shared.reserved.0     --------------------------
	.section	.nv.shared.reserved.0,"aw",@nobits
	.weak		__nv_reservedSMEM_offset_0_alias
	.size		__nv_reservedSMEM_offset_0_alias, 0, 64
	.other		__nv_reservedSMEM_offset_0_alias,@"STO_CUDA_RESERVED_SHARED STV_DEFAULT"
__nv_reservedSMEM_offset_0_alias:
	.zero		0
	.zero		64


//--------------------- .nv.global                --------------------------
	.section	.nv.global,"aw",@nobits
.nv.global:
	.type		_ZN34_INTERNAL_1ecbd9be_4_k_cu_dedbea566thrust24THRUST_300001_SM_1000_NS12placeholders2_5E,@object
	.size		_ZN34_INTERNAL_1ecbd9be_4_k_cu_dedbea566thrust24THRUST_300001_SM_1000_NS12placeholders2_5E,(_ZN34_INTERNAL_1ecbd9be_4_k_cu_dedbea564cuda3std3__45__cpo6cbeginE - _ZN34_INTERNAL_1ecbd9be_4_k_cu_dedbea566thrust24THRUST_300001_SM_1000_NS12placeholders2_5E)
_ZN34_INTERNAL_1ecbd9be_4_k_cu_dedbea566thrust24THRUST_300001_SM_1000_NS12placeholders2_5E:
	.zero		1
	.type		_ZN34_INTERNAL_1ecbd9be_4_k_cu_dedbea564cuda3std3__45__cpo6cbeginE,@object
	.size		_ZN34_INTERNAL_1ecbd9be_4_k_cu_dedbea564cuda3std3__45__cpo6cbeginE,(_ZN34_INTERNAL_1ecbd9be_4_k_cu_dedbea564cuda3std6ranges3__45__cpo6cbeginE - _ZN34_INTERNAL_1ecbd9be_4_k_cu_dedbea564cuda3std3__45__cpo6cbeginE)
_ZN34_INTERNAL_1ecbd9be_4_k_cu_dedbea564cuda3std3__45__cpo6cbeginE:
	.zero		1
	.type		_ZN34_INTERNAL_1ecbd9be_4_k_cu_dedbea564cuda3std6ranges3__45__cpo6cbeginE,@object
	.size		_ZN34_INTERNAL_1ecbd9be_4_k_cu_dedbea564cuda3std6ranges3__45__cpo6cbeginE,(_ZN34_INTERNAL_1ecbd9be_4_k_cu_dedbea564cuda3std3__48in_placeE - _ZN34_INTERNAL_1ecbd9be_4_k_cu_dedbea564cuda3std6ranges3__45__cpo6cbeginE)
_ZN34_INTERNAL_1ecbd9be_4_k_cu_dedbea564cuda3std6ranges3__45__cpo6cbeginE:
	.zero		1
	.type		_ZN34_INTERNAL_1ecbd9be_4_k_cu_dedbea564cuda3std3__48in_placeE,@object
	.size		_ZN34_INTERNAL_1ecbd9be_4_k_cu_dedbea564cuda3std3__48in_placeE,(_ZN34_INTERNAL_1ecbd9be_4_k_cu_dedbea564cuda3std6ranges3__45__cpo4sizeE - _ZN34_INTERNAL_1ecbd9be_4_k_cu_dedbea564cuda3std3__48in_placeE)
_ZN34_INTERNAL_1ecbd9be_4_k_cu_dedbea564cuda3std3__48in_placeE:
	.zero		1
	.type		_ZN34_INTERNAL_1ecbd9be_4_k_cu_dedbea564cuda3std6ranges3__45__cpo4sizeE,@object
	.size		_ZN34_INTERNAL_1ecbd9be_4_k_cu_dedbea564cuda3std6ranges3__45__cpo4sizeE,(_ZN34_INTERNAL_1ecbd9be_4_k_cu_dedbea566thrust24THRUST_300001_SM_1000_NS12placeholders2_9E - _ZN34_INTERNAL_1ecbd9be_4_k_cu_dedbea564cuda3std6ranges3__45__cpo4sizeE)
_ZN34_INTERNAL_1ecbd9be_4_k_cu_dedbea564cuda3std6ranges3__45__cpo4sizeE:
	.zero		1
	.type		_ZN34_INTERNAL_1ecbd9be_4_k_cu_dedbea566thrust24THRUST_300001_SM_1000_NS12placeholders2_9E,@object
	.size		_ZN34_INTERNAL_1ecbd9be_4_k_cu_dedbea566thrust24THRUST_300001_SM_1000_NS12placeholders2_9E,(_ZN34_INTERNAL_1ecbd9be_4_k_cu_dedbea564cuda3std3__45__cpo7crbeginE - _ZN34_INTERNAL_1ecbd9be_4_k_cu_dedbea566thrust24THRUST_300001_SM_1000_NS12placeholders2_9E)
_ZN34_INTERNAL_1ecbd9be_4_k_cu_dedbea566thrust24THRUST_300001_SM_1000_NS12placeholders2_9E:
	.zero		1
	.type		_ZN34_INTERNAL_1ecbd9be_4_k_cu_dedbea564cuda3std3__45__cpo7crbeginE,@object
	.size		_ZN34_INTERNAL_1ecbd9be_4_k_cu_dedbea564cuda3std3__45__cpo7crbeginE,(_ZN34_INTERNAL_1ecbd9be_4_k_cu_dedbea564cuda3std6ranges3__45__cpo4nextE - _ZN34_INTERNAL_1ecbd9be_4_k_cu_dedbea564cuda3std3__45__cpo7crbeginE)
_ZN34_INTERNAL_1ecbd9be_4_k_cu_dedbea564cuda3std3__45__cpo7crbeginE:
	.zero		1
	.type		_ZN34_INTERNAL_1ecbd9be_4_k_cu_dedbea564cuda3std6ranges3__45__cpo4nextE,@object
	.size		_ZN34_INTERNAL_1ecbd9be_4_k_cu_dedbea564cuda3std6ranges3__45__cpo4nextE,(_ZN34_INTERNAL_1ecbd9be_4_k_cu_dedbea564cuda3std6ranges3__45__cpo4swapE - _ZN34_INTERNAL_1ecbd9be_4_k_cu_dedbea564cuda3std6ranges3__45__cpo4nextE)
_ZN34_INTERNAL_1ecbd9be_4_k_cu_dedbea564cuda3std6ranges3__45__cpo4nextE:
	.zero		1
	.type		_ZN34_INTERNAL_1ecbd9be_4_k_cu_dedbea564cuda3std6ranges3__45__cpo4swapE,@object
	.size		_ZN34_INTERNAL_1ecbd9be_4_k_cu_dedbea564cuda3std6ranges3__45__cpo4swapE,(_ZN34_INTERNAL_1ecbd9be_4_k_cu_dedbea566thrust24THRUST_300001_SM_1000_NS12placeholders2_1E - _ZN34_INTERNAL_1ecbd9be_4_k_cu_dedbea564cuda3std6ranges3__45__cpo4swapE)
_ZN34_INTERNAL_1ecbd9be_4_k_cu_dedbea564cuda3std6ranges3__45__cpo4swapE:
	.zero		1
	.type		_ZN34_INTERNAL_1ecbd9be_4_k_cu_dedbea566thrust24THRUST_300001_SM_1000_NS12placeholders2_1E,@object
	.size		_ZN34_INTERNAL_1ecbd9be_4_k_cu_dedbea566thrust24THRUST_300001_SM_1000_NS12placeholders2_1E,(_ZN34_INTERNAL_1ecbd9be_4_k_cu_dedbea566thrust24THRUST_300001_SM_1000_NS12placeholders2_3E - _ZN34_INTERNAL_1ecbd9be_4_k_cu_dedbea566thrust24THRUST_300001_SM_1000_NS12placeholders2_1E)
_ZN34_INTERNAL_1ecbd9be_4_k_cu_dedbea566thrust24THRUST_300001_SM_1000_NS12placeholders2_1E:
	.zero		1
	.type		_ZN34_INTERNAL_1ecbd9be_4_k_cu_dedbea566thrust24THRUST_300001_SM_1000_NS12placeholders2_3E,@object
	.size		_ZN34_INTERNAL_1ecbd9be_4_k_cu_dedbea566thrust24THRUST_300001_SM_1000_NS12placeholders2_3E,(_ZN34_INTERNAL_1ecbd9be_4_k_cu_dedbea564cuda3std3__45__cpo5beginE - _ZN34_INTERNAL_1ecbd9be_4_k_cu_dedbea566thrust24THRUST_300001_SM_1000_NS12placeholders2_3E)
_ZN34_INTERNAL_1ecbd9be_4_k_cu_dedbea566thrust24THRUST_300001_SM_1000_NS12placeholders2_3E:
	.zero		1
	.type		_ZN34_INTERNAL_1ecbd9be_4_k_cu_dedbea564cuda3std3__45__cpo5beginE,@object
	.size		_ZN34_INTERNAL_1ecbd9be_4_k_cu_dedbea564cuda3std3__45__cpo5beginE,(_ZN34_INTERNAL_1ecbd9be_4_k_cu_dedbea564cuda3std6ranges3__45__cpo5beginE - _ZN34_INTERNAL_1ecbd9be_4_k_cu_dedbea564cuda3std3__45__cpo5beginE)
_ZN34_INTERNAL_1ecbd9be_4_k_cu_dedbea564cuda3std3__45__cpo5beginE:
	.zero		1
	.type		_ZN34_INTERNAL_1ecbd9be_4_k_cu_dedbea564cuda3std6ranges3__45__cpo5beginE,@object
	.size		_ZN34_INTERNAL_1ecbd9be_4_k_cu_dedbea564cuda3std6ranges3__45__cpo5beginE,(_ZN34_INTERNAL_1ecbd9be_4_k_cu_dedbea564cuda3std3__436_GLOBAL__N__1ecbd9be_4_k_cu_dedbea566ignoreE - _ZN34_INTERNAL_1ecbd9be_4_k_cu_dedbea564cuda3std6ranges3__45__cpo5beginE)
_ZN34_INTERNAL_1ecbd9be_4_k_cu_dedbea564cuda3std6ranges3__45__cpo5beginE:
	.zero		1
	.type		_ZN34_INTERNAL_1ecbd9be_4_k_cu_dedbea564cuda3std3__436_GLOBAL__N__1ecbd9be_4_k_cu_dedbea566ignoreE,@object
	.size		_ZN34_INTERNAL_1ecbd9be_4_k_cu_dedbea564cuda3std3__436_GLOBAL__N__1ecbd9be_4_k_cu_dedbea566ignoreE,(_ZN34_INTERNAL_1ecbd9be_4_k_cu_dedbea564cuda3std6ranges3__45__cpo4dataE - _ZN34_INTERNAL_1ecbd9be_4_k_cu_dedbea564cuda3std3__436_GLOBAL__N__1ecbd9be_4_k_cu_dedbea566ignoreE)
_ZN34_INTERNAL_1ecbd9be_4_k_cu_dedbea564cuda3std3__436_GLOBAL__N__1ecbd9be_4_k_cu_dedbea566ignoreE:
	.zero		1
	.type		_ZN34_INTERNAL_1ecbd9be_4_k_cu_dedbea564cuda3std6ranges3__45__cpo4dataE,@object
	.size		_ZN34_INTERNAL_1ecbd9be_4_k_cu_dedbea564cuda3std6ranges3__45__cpo4dataE,(_ZN34_INTERNAL_1ecbd9be_4_k_cu_dedbea566thrust24THRUST_300001_SM_1000_NS12placeholders2_7E - _ZN34_INTERNAL_1ecbd9be_4_k_cu_dedbea564cuda3std6ranges3__45__cpo4dataE)
_ZN34_INTERNAL_1ecbd9be_4_k_cu_dedbea564cuda3std6ranges3__45__cpo4dataE:
	.zero		1
	.type		_ZN34_INTERNAL_1ecbd9be_4_k_cu_dedbea566thrust24THRUST_300001_SM_1000_NS12placeholders2_7E,@object
	.size		_ZN34_INTERNAL_1ecbd9be_4_k_cu_dedbea566thrust24THRUST_300001_SM_1000_NS12placeholders2_7E,(_ZN34_INTERNAL_1ecbd9be_4_k_cu_dedbea564cuda3std3__45__cpo6rbeginE - _ZN34_INTERNAL_1ecbd9be_4_k_cu_dedbea566thrust24THRUST_300001_SM_1000_NS12placeholders2_7E)
_ZN34_INTERNAL_1ecbd9be_4_k_cu_dedbea566thrust24THRUST_300001_SM_1000_NS12placeholders2_7E:
	.zero		1
	.type		_ZN34_INTERNAL_1ecbd9be_4_k_cu_dedbea564cuda3std3__45__cpo6rbeginE,@object
	.size		_ZN34_INTERNAL_1ecbd9be_4_k_cu_dedbea564cuda3std3__45__cpo6rbeginE,(_ZN34_INTERNAL_1ecbd9be_4_k_cu_dedbea564cuda3std6ranges3__45__cpo7advanceE - _ZN34_INTERNAL_1ecbd9be_4_k_cu_dedbea564cuda3std3__45__cpo6rbeginE)
_ZN34_INTERNAL_1ecbd9be_4_k_cu_dedbea564cuda3std3__45__cpo6rbeginE:
	.zero		1
	.type		_ZN34_INTERNAL_1ecbd9be_4_k_cu_dedbea564cuda3std6ranges3__45__cpo7advanceE,@object
	.size		_ZN34_INTERNAL_1ecbd9be_4_k_cu_dedbea564cuda3std6ranges3__45__cpo7advanceE,(_ZN34_INTERNAL_1ecbd9be_4_k_cu_dedbea564cuda3std3__47nulloptE - _ZN34_INTERNAL_1ecbd9be_4_k_cu_dedbea564cuda3std6ranges3__45__cpo7advanceE)
_ZN34_INTERNAL_1ecbd9be_4_k_cu_dedbea564cuda3std6ranges3__45__cpo7advanceE:
	.zero		1
	.type		_ZN34_INTERNAL_1ecbd9be_4_k_cu_dedbea564cuda3std3__47nulloptE,@object
	.size		_ZN34_INTERNAL_1ecbd9be_4_k_cu_dedbea564cuda3std3__47nulloptE,(_ZN34_INTERNAL_1ecbd9be_4_k_cu_dedbea564cuda3std6ranges3__45__cpo8distanceE - _ZN34_INTERNAL_1ecbd9be_4_k_cu_dedbea564cuda3std3__47nulloptE)
_ZN34_INTERNAL_1ecbd9be_4_k_cu_dedbea564cuda3std3__47nulloptE:
	.zero		1
	.type		_ZN34_INTERNAL_1ecbd9be_4_k_cu_dedbea564cuda3std6ranges3__45__cpo8distanceE,@object
	.size		_ZN34_INTERNAL_1ecbd9be_4_k_cu_dedbea564cuda3std6ranges3__45__cpo8distanceE,(_ZN34_INTERNAL_1ecbd9be_4_k_cu_dedbea566thrust24THRUST_300001_SM_1000_NS12placeholders2_6E - _ZN34_INTERNAL_1ecbd9be_4_k_cu_dedbea564cuda3std6ranges3__45__cpo8distanceE)
_ZN34_INTERNAL_1ecbd9be_4_k_cu_dedbea564cuda3std6ranges3__45__cpo8distanceE:
	.zero		1
	.type		_ZN34_INTERNAL_1ecbd9be_4_k_cu_dedbea566thrust24THRUST_300001_SM_1000_NS12placeholders2_6E,@object
	.size		_ZN34_INTERNAL_1ecbd9be_4_k_cu_dedbea566thrust24THRUST_300001_SM_1000_NS12placeholders2_6E,(_ZN34_INTERNAL_1ecbd9be_4_k_cu_dedbea564cuda3std3__45__cpo4cendE - _ZN34_INTERNAL_1ecbd9be_4_k_cu_dedbea566thrust24THRUST_300001_SM_1000_NS12placeholders2_6E)
_ZN34_INTERNAL_1ecbd9be_4_k_cu_dedbea566thrust24THRUST_300001_SM_1000_NS12placeholders2_6E:
	.zero		1
	.type		_ZN34_INTERNAL_1ecbd9be_4_k_cu_dedbea564cuda3std3__45__cpo4cendE,@object
	.size		_ZN34_INTERNAL_1ecbd9be_4_k_cu_dedbea564cuda3std3__45__cpo4cendE,(_ZN34_INTERNAL_1ecbd9be_4_k_cu_dedbea564cuda3std6ranges3__45__cpo4cendE - _ZN34_INTERNAL_1ecbd9be_4_k_cu_dedbea564cuda3std3__45__cpo4cendE)
_ZN34_INTERNAL_1ecbd9be_4_k_cu_dedbea564cuda3std3__45__cpo4cendE:
	.zero		1
	.type		_ZN34_INTERNAL_1ecbd9be_4_k_cu_dedbea564cuda3std6ranges3__45__cpo4cendE,@object
	.size		_ZN34_INTERNAL_1ecbd9be_4_k_cu_dedbea564cuda3std6ranges3__45__cpo4cendE,(_ZN34_INTERNAL_1ecbd9be_4_k_cu_dedbea564cuda3std3__420unreachable_sentinelE - _ZN34_INTERNAL_1ecbd9be_4_k_cu_dedbea564cuda3std6ranges3__45__cpo4cendE)
_ZN34_INTERNAL_1ecbd9be_4_k_cu_dedbea564cuda3std6ranges3__45__cpo4cendE:
	.zero		1
	.type		_ZN34_INTERNAL_1ecbd9be_4_k_cu_dedbea564cuda3std3__420unreachable_sentinelE,@object
	.size		_ZN34_INTERNAL_1ecbd9be_4_k_cu_dedbea564cuda3std3__420unreachable_sentinelE,(_ZN34_INTERNAL_1ecbd9be_4_k_cu_dedbea564cuda3std6ranges3__45__cpo5ssizeE - _ZN34_INTERNAL_1ecbd9be_4_k_cu_dedbea564cuda3std3__420unreachable_sentinelE)
_ZN34_INTERNAL_1ecbd9be_4_k_cu_dedbea564cuda3std3__420unreachable_sentinelE:
	.zero		1
	.type		_ZN34_INTERNAL_1ecbd9be_4_k_cu_dedbea564cuda3std6ranges3__45__cpo5ssizeE,@object
	.size		_ZN34_INTERNAL_1ecbd9be_4_k_cu_dedbea564cuda3std6ranges3__45__cpo5ssizeE,(_ZN34_INTERNAL_1ecbd9be_4_k_cu_dedbea566thrust24THRUST_300001_SM_1000_NS12placeholders3_10E - _ZN34_INTERNAL_1ecbd9be_4_k_cu_dedbea564cuda3std6ranges3__45__cpo5ssizeE)
_ZN34_INTERNAL_1ecbd9be_4_k_cu_dedbea564cuda3std6ranges3__45__cpo5ssizeE:
	.zero		1
	.type		_ZN34_INTERNAL_1ecbd9be_4_k_cu_dedbea566thrust24THRUST_300001_SM_1000_NS12placeholders3_10E,@object
	.size		_ZN34_INTERNAL_1ecbd9be_4_k_cu_dedbea566thrust24THRUST_300001_SM_1000_NS12placeholders3_10E,(_ZN34_INTERNAL_1ecbd9be_4_k_cu_dedbea564cuda3std3__45__cpo5crendE - _ZN34_INTERNAL_1ecbd9be_4_k_cu_dedbea566thrust24THRUST_300001_SM_1000_NS12placeholders3_10E)
_ZN34_INTERNAL_1ecbd9be_4_k_cu_dedbea566thrust24THRUST_300001_SM_1000_NS12placeholders3_10E:
	.zero		1
	.type		_ZN34_INTERNAL_1ecbd9be_4_k_cu_dedbea564cuda3std3__45__cpo5crendE,@object
	.size		_ZN34_INTERNAL_1ecbd9be_4_k_cu_dedbea564cuda3std3__45__cpo5crendE,(_ZN34_INTERNAL_1ecbd9be_4_k_cu_dedbea564cuda3std6ranges3__45__cpo4prevE - _ZN34_INTERNAL_1ecbd9be_4_k_cu_dedbea564cuda3std3__45__cpo5crendE)
_ZN34_INTERNAL_1ecbd9be_4_k_cu_dedbea564cuda3std3__45__cpo5crendE:
	.zero		1
	.type		_ZN34_INTERNAL_1ecbd9be_4_k_cu_dedbea564cuda3std6ranges3__45__cpo4prevE,@object
	.size		_ZN34_INTERNAL_1ecbd9be_4_k_cu_dedbea564cuda3std6ranges3__45__cpo4prevE,(_ZN34_INTERNAL_1ecbd9be_4_k_cu_dedbea564cuda3std6ranges3__45__cpo9iter_moveE - _ZN34_INTERNAL_1ecbd9be_4_k_cu_dedbea564cuda3std6ranges3__45__cpo4prevE)
_ZN34_INTERNAL_1ecbd9be_4_k_cu_dedbea564cuda3std6ranges3__45__cpo4prevE:
	.zero		1
	.type		_ZN34_INTERNAL_1ecbd9be_4_k_cu_dedbea564cuda3std6ranges3__45__cpo9iter_moveE,@object
	.size		_ZN34_INTERNAL_1ecbd9be_4_k_cu_dedbea564cuda3std6ranges3__45__cpo9iter_moveE,(_ZN34_INTERNAL_1ecbd9be_4_k_cu_dedbea566thrust24THRUST_300001_SM_1000_NS12placeholders2_2E - _ZN34_INTERNAL_1ecbd9be_4_k_cu_dedbea564cuda3std6ranges3__45__cpo9iter_moveE)
_ZN34_INTERNAL_1ecbd9be_4_k_cu_dedbea564cuda3std6ranges3__45__cpo9iter_moveE:
	.zero		1
	.type		_ZN34_INTERNAL_1ecbd9be_4_k_cu_dedbea566thrust24THRUST_300001_SM_1000_NS12placeholders2_2E,@object
	.size		_ZN34_INTERNAL_1ecbd9be_4_k_cu_dedbea566thrust24THRUST_300001_SM_1000_NS12placeholders2_2E,(_ZN34_INTERNAL_1ecbd9be_4_k_cu_dedbea566thrust24THRUST_300001_SM_1000_NS12placeholders2_4E - _ZN34_INTERNAL_1ecbd9be_4_k_cu_dedbea566thrust24THRUST_300001_SM_1000_NS12placeholders2_2E)
_ZN34_INTERNAL_1ecbd9be_4_k_cu_dedbea566thrust24THRUST_300001_SM_1000_NS12placeholders2_2E:
	.zero		1
	.type		_ZN34_INTERNAL_1ecbd9be_4_k_cu_dedbea566thrust24THRUST_300001_SM_1000_NS12placeholders2_4E,@object
	.size		_ZN34_INTERNAL_1ecbd9be_4_k_cu_dedbea566thrust24THRUST_300001_SM_1000_NS12placeholders2_4E,(_ZN34_INTERNAL_1ecbd9be_4_k_cu_dedbea564cuda3std3__45__cpo3endE - _ZN34_INTERNAL_1ecbd9be_4_k_cu_dedbea566thrust24THRUST_300001_SM_1000_NS12placeholders2_4E)
_ZN34_INTERNAL_1ecbd9be_4_k_cu_dedbea566thrust24THRUST_300001_SM_1000_NS12placeholders2_4E:
	.zero		1
	.type		_ZN34_INTERNAL_1ecbd9be_4_k_cu_dedbea564cuda3std3__45__cpo3endE,@object
	.size		_ZN34_INTERNAL_1ecbd9be_4_k_cu_dedbea564cuda3std3__45__cpo3endE,(_ZN34_INTERNAL_1ecbd9be_4_k_cu_dedbea564cuda3std6ranges3__45__cpo3endE - _ZN34_INTERNAL_1ecbd9be_4_k_cu_dedbea564cuda3std3__45__cpo3endE)
_ZN34_INTERNAL_1ecbd9be_4_k_cu_dedbea564cuda3std3__45__cpo3endE:
	.zero		1
	.type		_ZN34_INTERNAL_1ecbd9be_4_k_cu_dedbea564cuda3std6ranges3__45__cpo3endE,@object
	.size		_ZN34_INTERNAL_1ecbd9be_4_k_cu_dedbea564cuda3std6ranges3__45__cpo3endE,(_ZN34_INTERNAL_1ecbd9be_4_k_cu_dedbea564cuda3std3__419piecewise_constructE - _ZN34_INTERNAL_1ecbd9be_4_k_cu_dedbea564cuda3std6ranges3__45__cpo3endE)
_ZN34_INTERNAL_1ecbd9be_4_k_cu_dedbea564cuda3std6ranges3__45__cpo3endE:
	.zero		1
	.type		_ZN34_INTERNAL_1ecbd9be_4_k_cu_dedbea564cuda3std3__419piecewise_constructE,@object
	.size		_ZN34_INTERNAL_1ecbd9be_4_k_cu_dedbea564cuda3std3__419piecewise_constructE,(_ZN34_INTERNAL_1ecbd9be_4_k_cu_dedbea564cuda3std6ranges3__45__cpo5cdataE - _ZN34_INTERNAL_1ecbd9be_4_k_cu_dedbea564cuda3std3__419piecewise_constructE)
_ZN34_INTERNAL_1ecbd9be_4_k_cu_dedbea564cuda3std3__419piecewise_constructE:
	.zero		1
	.type		_ZN34_INTERNAL_1ecbd9be_4_k_cu_dedbea564cuda3std6ranges3__45__cpo5cdataE,@object
	.size		_ZN34_INTERNAL_1ecbd9be_4_k_cu_dedbea564cuda3std6ranges3__45__cpo5cdataE,(_ZN34_INTERNAL_1ecbd9be_4_k_cu_dedbea566thrust24THRUST_300001_SM_1000_NS12placeholders2_8E - _ZN34_INTERNAL_1ecbd9be_4_k_cu_dedbea564cuda3std6ranges3__45__cpo5cdataE)
_ZN34_INTERNAL_1ecbd9be_4_k_cu_dedbea564cuda3std6ranges3__45__cpo5cdataE:
	.zero		1
	.type		_ZN34_INTERNAL_1ecbd9be_4_k_cu_dedbea566thrust24THRUST_300001_SM_1000_NS12placeholders2_8E,@object
	.size		_ZN34_INTERNAL_1ecbd9be_4_k_cu_dedbea566thrust24THRUST_300001_SM_1000_NS12placeholders2_8E,(_ZN34_INTERNAL_1ecbd9be_4_k_cu_dedbea564cuda3std3__45__cpo4rendE - _ZN34_INTERNAL_1ecbd9be_4_k_cu_dedbea566thrust24THRUST_300001_SM_1000_NS12placeholders2_8E)
_ZN34_INTERNAL_1ecbd9be_4_k_cu_dedbea566thrust24THRUST_300001_SM_1000_NS12placeholders2_8E:
	.zero		1
	.type		_ZN34_INTERNAL_1ecbd9be_4_k_cu_dedbea564cuda3std3__45__cpo4rendE,@object
	.size		_ZN34_INTERNAL_1ecbd9be_4_k_cu_dedbea564cuda3std3__45__cpo4rendE,(_ZN34_INTERNAL_1ecbd9be_4_k_cu_dedbea564cuda3std6ranges3__45__cpo9iter_swapE - _ZN34_INTERNAL_1ecbd9be_4_k_cu_dedbea564cuda3std3__45__cpo4rendE)
_ZN34_INTERNAL_1ecbd9be_4_k_cu_dedbea564cuda3std3__45__cpo4rendE:
	.zero		1
	.type		_ZN34_INTERNAL_1ecbd9be_4_k_cu_dedbea564cuda3std6ranges3__45__cpo9iter_swapE,@object
	.size		_ZN34_INTERNAL_1ecbd9be_4_k_cu_dedbea564cuda3std6ranges3__45__cpo9iter_swapE,(_ZN34_INTERNAL_1ecbd9be_4_k_cu_dedbea564cuda3std3__48unexpectE - _ZN34_INTERNAL_1ecbd9be_4_k_cu_dedbea564cuda3std6ranges3__45__cpo9iter_swapE)
_ZN34_INTERNAL_1ecbd9be_4_k_cu_dedbea564cuda3std6ranges3__45__cpo9iter_swapE:
	.zero		1
	.type		_ZN34_INTERNAL_1ecbd9be_4_k_cu_dedbea564cuda3std3__48unexpectE,@object
	.size		_ZN34_INTERNAL_1ecbd9be_4_k_cu_dedbea564cuda3std3__48unexpectE,(_ZN34_INTERNAL_1ecbd9be_4_k_cu_dedbea566thrust24THRUST_300001_SM_1000_NS6system6detail10sequential3seqE - _ZN34_INTERNAL_1ecbd9be_4_k_cu_dedbea564cuda3std3__48unexpectE)
_ZN34_INTERNAL_1ecbd9be_4_k_cu_dedbea564cuda3std3__48unexpectE:
	.zero		1
	.type		_ZN34_INTERNAL_1ecbd9be_4_k_cu_dedbea566thrust24THRUST_300001_SM_1000_NS6system6detail10sequential3seqE,@object
	.size		_ZN34_INTERNAL_1ecbd9be_4_k_cu_dedbea566thrust24THRUST_300001_SM_1000_NS6system6detail10sequential3seqE,(.L_29 - _ZN34_INTERNAL_1ecbd9be_4_k_cu_dedbea566thrust24THRUST_300001_SM_1000_NS6system6detail10sequential3seqE)
_ZN34_INTERNAL_1ecbd9be_4_k_cu_dedbea566thrust24THRUST_300001_SM_1000_NS6system6detail10sequential3seqE:
	.zero		1
.L_29:


//--------------------- .nv.shared._Z8kernel_2ILj512EEvPKiPim --------------------------
	.section	.nv.shared._Z8kernel_2ILj512EEvPKiPim,"aw",@nobits
	.sectionflags	@""
	.align	4
.nv.shared._Z8kernel_2ILj512EEvPKiPim:
	.zero		3072


//--------------------- .nv.constant0._ZN3cub18CUB_300001_SM_10006detail11EmptyKernelIvEEvv --------------------------
	.section	.nv.constant0._ZN3cub18CUB_300001_SM_10006detail11EmptyKernelIvEEvv,"a",@progbits
	.sectionflags	@""
	.align	4
.nv.constant0._ZN3cub18CUB_300001_SM_10006detail11EmptyKernelIvEEvv:
	.zero		896


//--------------------- .nv.constant0._Z8kernel_2ILj512EEvPKiPim --------------------------
	.section	.nv.constant0._Z8kernel_2ILj512EEvPKiPim,"a",@progbits
	.sectionflags	@""
	.align	4
.nv.constant0._Z8kernel_2ILj512EEvPKiPim:
	.zero		920


//--------------------- .nv.constant0._Z12warmupKernelv --------------------------
	.section	.nv.constant0._Z12warmupKernelv,"a",@progbits
	.sectionflags	@""
	.align	4
.nv.constant0._Z12warmupKernelv:
	.zero		896


//--------------------- SYMBOLS --------------------------

	.type		.nv.reservedSmem.offset0,@object
	.size		.nv.reservedSmem.offset0,0x4
	.type		.nv.reservedSmem.cap,@object
	.size		.nv.reservedSmem.cap,0x4
